//
// Generated by NVIDIA NVVM Compiler
//
// Compiler Build ID: CL-36424714
// Cuda compilation tools, release 13.0, V13.0.88
// Based on NVVM 20.0.0
//

.version 9.0
.target sm_100
.address_size 64

	// .globl	_Z13printGridDimsv
.extern .func  (.param .b32 func_retval0) vprintf
(
	.param .b64 vprintf_param_0,
	.param .b64 vprintf_param_1
)
;
.global .align 1 .b8 $str[29] = {71, 114, 105, 100, 32, 100, 105, 109, 101, 110, 115, 105, 111, 110, 115, 58, 32, 120, 61, 37, 100, 44, 32, 121, 61, 37, 100, 10};

.visible .entry _Z13printGridDimsv()
{
	.local .align 8 .b8 	__local_depot0[8];
	.reg .b64 	%SP;
	.reg .b64 	%SPL;
	.reg .b32 	%r<5>;
	.reg .b64 	%rd<5>;

	mov.u64 	%SPL, __local_depot0;
	cvta.local.u64 	%SP, %SPL;
	add.u64 	%rd1, %SP, 0;
	add.u64 	%rd2, %SPL, 0;
	mov.u32 	%r1, %nctaid.x;
	mov.u32 	%r2, %nctaid.y;
	st.local.v2.u32 	[%rd2], {%r1, %r2};
	mov.u64 	%rd3, $str;
	cvta.global.u64 	%rd4, %rd3;
	{ // callseq 0, 0
	.param .b64 param0;
	st.param.b64 	[param0], %rd4;
	.param .b64 param1;
	st.param.b64 	[param1], %rd1;
	.param .b32 retval0;
	call.uni (retval0), 
	vprintf, 
	(
	param0, 
	param1
	);
	ld.param.b32 	%r3, [retval0];
	} // callseq 0
	ret;

}


// ===== COMPILED SASS (sm_100) =====

	.target	sm_100

	.elftype	@"ET_EXEC"


//--------------------- .note.nv.tkinfo           --------------------------
	.section	.note.nv.tkinfo,"",@"SHT_NOTE"
	.sectionflags	@"SHF_NOTE_NV_TKINFO"
	.tkinfo
        /*0018*/ 	.word	0x00000002
        /*0030*/ 	.string	""
        /*0030*/ 	.string	"ptxas"
        /*0030*/ 	.string	"Cuda compilation tools, release 13.0, V13.0.88"
        /*0030*/ 	.string	"Build cuda_13.0.r13.0/compiler.36424714_0"
        /*0030*/ 	.string	"-arch sm_100 -m 64 "



//--------------------- .note.nv.cuinfo           --------------------------
	.section	.note.nv.cuinfo,"",@"SHT_NOTE"
	.sectionflags	@"SHF_NOTE_NV_CUINFO"
        /*0018*/ 	.short	0x0002
        /*001a*/ 	.short	0x0064
        /*001c*/ 	.short	0x0082
	.zero		2


//--------------------- .nv.info                  --------------------------
	.section	.nv.info,"",@"SHT_CUDA_INFO"
	.align	4


	//----- nvinfo : EIATTR_REGCOUNT
	.align		4
        /*0000*/ 	.byte	0x04, 0x2f
        /*0002*/ 	.short	(.L_2 - .L_1)
	.align		4
.L_1:
        /*0004*/ 	.word	index@(_Z13printGridDimsv)
        /*0008*/ 	.word	0x00000018


	//----- nvinfo : EIATTR_FRAME_SIZE
	.align		4
.L_2:
        /*000c*/ 	.byte	0x04, 0x11
        /*000e*/ 	.short	(.L_4 - .L_3)
	.align		4
.L_3:
        /*0010*/ 	.word	index@(_Z13printGridDimsv)
        /*0014*/ 	.word	0x00000008


	//----- nvinfo : EIATTR_MIN_STACK_SIZE
	.align		4
.L_4:
        /*0018*/ 	.byte	0x04, 0x12
        /*001a*/ 	.short	(.L_6 - .L_5)
	.align		4
.L_5:
        /*001c*/ 	.word	index@(_Z13printGridDimsv)
        /*0020*/ 	.word	0x00000008
.L_6:


//--------------------- .nv.compat                --------------------------
	.section	.nv.compat,"",@"SHT_CUDA_COMPAT_INFO"
	.align	4
        /*0000*/ 	.byte	0x02, 0x09, 0x00, 0x00, 0x02, 0x02, 0x01, 0x00, 0x02, 0x05, 0x05, 0x00, 0x03, 0x07, 0x01, 0x01
        /*0010*/ 	.byte	0x02, 0x03, 0x00, 0x00, 0x02, 0x06, 0x01, 0x00, 0x04, 0x0b, 0x08, 0x00, 0x09, 0x00, 0x00, 0x00
        /*0020*/ 	.byte	0x00, 0x00, 0x00, 0x00


//--------------------- .nv.info._Z13printGridDimsv --------------------------
	.section	.nv.info._Z13printGridDimsv,"",@"SHT_CUDA_INFO"
	.sectionflags	@""
	.align	4


	//----- nvinfo : EIATTR_CUDA_API_VERSION
	.align		4
        /*0000*/ 	.byte	0x04, 0x37
        /*0002*/ 	.short	(.L_8 - .L_7)
.L_7:
        /*0004*/ 	.word	0x00000082


	//----- nvinfo : EIATTR_SPARSE_MMA_MASK
	.align		4
.L_8:
        /*0008*/ 	.byte	0x03, 0x50
        /*000a*/ 	.short	0x0000


	//----- nvinfo : EIATTR_MAXREG_COUNT
	.align		4
        /*000c*/ 	.byte	0x03, 0x1b
        /*000e*/ 	.short	0x00ff


	//----- nvinfo : EIATTR_EXTERNS
	.align		4
        /*0010*/ 	.byte	0x04, 0x0f
        /*0012*/ 	.short	(.L_10 - .L_9)


	//   ....[0]....
	.align		4
.L_9:
        /*0014*/ 	.word	index@(vprintf)


	//----- nvinfo : EIATTR_MERCURY_ISA_VERSION
	.align		4
.L_10:
        /*0018*/ 	.byte	0x03, 0x5f
        /*001a*/ 	.short	0x0101


	//----- nvinfo : EIATTR_VRC_CTA_INIT_COUNT
	.align		4
        /*001c*/ 	.byte	0x02, 0x4a
	.zero		1
	.zero		1


	//----- nvinfo : EIATTR_SYSCALL_OFFSETS
	.align		4
        /*0020*/ 	.byte	0x04, 0x46
        /*0022*/ 	.short	(.L_12 - .L_11)


	//   ....[0]....
.L_11:
        /*0024*/ 	.word	0x000000f0


	//----- nvinfo : EIATTR_EXIT_INSTR_OFFSETS
	.align		4
.L_12:
        /*0028*/ 	.byte	0x04, 0x1c
        /*002a*/ 	.short	(.L_14 - .L_13)


	//   ....[0]....
.L_13:
        /*002c*/ 	.word	0x00000100


	//----- nvinfo : EIATTR_SW_WAR
	.align		4
.L_14:
        /*0030*/ 	.byte	0x04, 0x36
        /*0032*/ 	.short	(.L_16 - .L_15)
.L_15:
        /*0034*/ 	.word	0x00000008
.L_16:


//--------------------- .nv.callgraph             --------------------------
	.section	.nv.callgraph,"",@"SHT_CUDA_CALLGRAPH"
	.align	4
	.sectionentsize	8
	.align		4
        /*0000*/ 	.word	0x00000000
	.align		4
        /*0004*/ 	.word	0xffffffff
	.align		4
        /*0008*/ 	.word	index@(_Z13printGridDimsv)
	.align		4
        /*000c*/ 	.word	index@(vprintf)
	.align		4
        /*0010*/ 	.word	0x00000000
	.align		4
        /*0014*/ 	.word	0xfffffffe
	.align		4
        /*0018*/ 	.word	0x00000000
	.align		4
        /*001c*/ 	.word	0xfffffffd
	.align		4
        /*0020*/ 	.word	0x00000000
	.align		4
        /*0024*/ 	.word	0xfffffffc


//--------------------- .nv.constant4             --------------------------
	.section	.nv.constant4,"a",@progbits
	.align	8
	.align		8
.nv.constant4:
        /*0000*/ 	.dword	vprintf
	.align		8
        /*0008*/ 	.dword	$str


//--------------------- .text._Z13printGridDimsv  --------------------------
	.section	.text._Z13printGridDimsv,"ax",@progbits
	.align	128
        .global         _Z13printGridDimsv
        .type           _Z13printGridDimsv,@function
        .size           _Z13printGridDimsv,(.L_x_2 - _Z13printGridDimsv)
        .other          _Z13printGridDimsv,@"STO_CUDA_ENTRY STV_DEFAULT"
_Z13printGridDimsv:
.text._Z13printGridDimsv:
[----:B------:R-:W0:Y:S01]  /*0000*/  LDC R1, c[0x0][0x37c] ;  /* 0x0000df00ff017b82 */ /* 0x000e220000000800 */
[----:B------:R-:W1:Y:S07]  /*0010*/  LDCU UR5, c[0x0][0x2fc] ;  /* 0x00005f80ff0577ac */ /* 0x000e6e0008000800 */
[----:B------:R-:W2:Y:S01]  /*0020*/  LDC R8, c[0x0][0x370] ;  /* 0x0000dc00ff087b82 */ /* 0x000ea20000000800 */
[----:B0-----:R-:W-:Y:S01]  /*0030*/  VIADD R1, R1, 0xfffffff8 ;  /* 0xfffffff801017836 */ /* 0x001fe20000000000 */
[----:B------:R-:W-:Y:S01]  /*0040*/  MOV R0, 0x0 ;  /* 0x0000000000007802 */ /* 0x000fe20000000f00 */
[----:B------:R-:W0:Y:S01]  /*0050*/  LDCU UR4, c[0x0][0x2f8] ;  /* 0x00005f00ff0477ac */ /* 0x000e220008000800 */
[----:B------:R-:W3:Y:S04]  /*0060*/  LDCU.64 UR6, c[0x4][0x8] ;  /* 0x01000100ff0677ac */ /* 0x000ee80008000a00 */
[----:B------:R-:W2:Y:S08]  /*0070*/  LDC R9, c[0x0][0x374] ;  /* 0x0000dd00ff097b82 */ /* 0x000eb00000000800 */
[----:B------:R4:W5:Y:S01]  /*0080*/  LDC.64 R2, c[0x4][R0] ;  /* 0x0100000000027b82 */ /* 0x0009620000000a00 */
[----:B0-----:R-:W-:Y:S01]  /*0090*/  IADD3 R6, P0, PT, R1, UR4, RZ ;  /* 0x0000000401067c10 */ /* 0x001fe2000ff1e0ff */
[----:B---3--:R-:W-:Y:S01]  /*00a0*/  IMAD.U32 R4, RZ, RZ, UR6 ;  /* 0x00000006ff047e24 */ /* 0x008fe2000f8e00ff */
[----:B------:R-:W-:-:S03]  /*00b0*/  MOV R5, UR7 ;  /* 0x0000000700057c02 */ /* 0x000fc60008000f00 */
[----:B-1----:R-:W-:Y:S01]  /*00c0*/  IMAD.X R7, RZ, RZ, UR5, P0 ;  /* 0x00000005ff077e24 */ /* 0x002fe200080e06ff */
[----:B--2---:R4:W-:Y:S07]  /*00d0*/  STL.64 [R1], R8 ;  /* 0x0000000801007387 */ /* 0x0049ee0000100a00 */
[----:B------:R-:W-:-:S07]  /*00e0*/  LEPC R20, `(.L_x_0) ;  /* 0x000000001014794e */ /* 0x000fce0000000000 */
[----:B----45:R-:W-:Y:S05]  /*00f0*/  CALL.ABS.NOINC R2 ;  /* 0x0000000002007343 */ /* 0x030fea0003c00000 */
.L_x_0:
[----:B------:R-:W-:Y:S05]  /*0100*/  EXIT ;  /* 0x000000000000794d */ /* 0x000fea0003800000 */
.L_x_1:
[----:B------:R-:W-:-:S00]  /*0110*/  BRA `(.L_x_1) ;  /* 0xfffffffc00fc7947 */ /* 0x000fc0000383ffff */
[----:B------:R-:W-:-:S00]  /*0120*/  NOP ;  /* 0x0000000000007918 */ /* 0x000fc00000000000 */
        /* <DEDUP_REMOVED lines=13> */
.L_x_2:


//--------------------- .nv.global.init           --------------------------
	.section	.nv.global.init,"aw",@progbits
.nv.global.init:
	.type		$str,@object
	.size		$str,(.L_0 - $str)
$str:
        /*0000*/ 	.byte	0x47, 0x72, 0x69, 0x64, 0x20, 0x64, 0x69, 0x6d, 0x65, 0x6e, 0x73, 0x69, 0x6f, 0x6e, 0x73, 0x3a
        /*0010*/ 	.byte	0x20, 0x78, 0x3d, 0x25, 0x64, 0x2c, 0x20, 0x79, 0x3d, 0x25, 0x64, 0x0a, 0x00
.L_0:


//--------------------- .nv.shared.reserved.0     --------------------------
	.section	.nv.shared.reserved.0,"aw",@nobits
	.weak		__nv_reservedSMEM_offset_0_alias
	.size		__nv_reservedSMEM_offset_0_alias, 0, 64
	.other		__nv_reservedSMEM_offset_0_alias,@"STO_CUDA_RESERVED_SHARED STV_DEFAULT"
__nv_reservedSMEM_offset_0_alias:
	.zero		0
	.zero		64


//--------------------- .nv.constant0._Z13printGridDimsv --------------------------
	.section	.nv.constant0._Z13printGridDimsv,"a",@progbits
	.sectionflags	@""
	.align	4
.nv.constant0._Z13printGridDimsv:
	.zero		896


//--------------------- SYMBOLS --------------------------

	.type		.nv.reservedSmem.offset0,@object
	.size		.nv.reservedSmem.offset0,0x4
	.type		vprintf,@function
